//
// Generated by NVIDIA NVVM Compiler
//
// Compiler Build ID: CL-36424714
// Cuda compilation tools, release 13.0, V13.0.88
// Based on NVVM 20.0.0
//

.version 9.0
.target sm_100
.address_size 64

	// .globl	_Z18matrixMultiplyWMMAPK6__halfS1_Pfiii

.visible .entry _Z18matrixMultiplyWMMAPK6__halfS1_Pfiii(
	.param .u64 .ptr .align 1 _Z18matrixMultiplyWMMAPK6__halfS1_Pfiii_param_0,
	.param .u64 .ptr .align 1 _Z18matrixMultiplyWMMAPK6__halfS1_Pfiii_param_1,
	.param .u64 .ptr .align 1 _Z18matrixMultiplyWMMAPK6__halfS1_Pfiii_param_2,
	.param .u32 _Z18matrixMultiplyWMMAPK6__halfS1_Pfiii_param_3,
	.param .u32 _Z18matrixMultiplyWMMAPK6__halfS1_Pfiii_param_4,
	.param .u32 _Z18matrixMultiplyWMMAPK6__halfS1_Pfiii_param_5
)
{
	.reg .pred 	%p<37>;
	.reg .b32 	%r<163>;
	.reg .b32 	%f<205>;
	.reg .b64 	%rd<46>;

	ld.param.u64 	%rd8, [_Z18matrixMultiplyWMMAPK6__halfS1_Pfiii_param_0];
	ld.param.u64 	%rd9, [_Z18matrixMultiplyWMMAPK6__halfS1_Pfiii_param_1];
	ld.param.u32 	%r40, [_Z18matrixMultiplyWMMAPK6__halfS1_Pfiii_param_3];
	ld.param.u32 	%r43, [_Z18matrixMultiplyWMMAPK6__halfS1_Pfiii_param_4];
	ld.param.u32 	%r42, [_Z18matrixMultiplyWMMAPK6__halfS1_Pfiii_param_5];
	cvta.to.global.u64 	%rd1, %rd9;
	cvta.to.global.u64 	%rd2, %rd8;
	mov.u32 	%r44, %ctaid.y;
	mov.u32 	%r45, %ntid.y;
	mov.u32 	%r46, %tid.y;
	mad.lo.s32 	%r47, %r44, %r45, %r46;
	mov.u32 	%r48, %ctaid.x;
	mov.u32 	%r49, %ntid.x;
	mov.u32 	%r50, %tid.x;
	mad.lo.s32 	%r51, %r48, %r49, %r50;
	shl.b32 	%r1, %r47, 4;
	setp.ge.s32 	%p1, %r1, %r40;
	shl.b32 	%r2, %r51, 4;
	setp.ge.s32 	%p2, %r2, %r43;
	or.pred  	%p3, %p1, %p2;
	@%p3 bra 	$L__BB0_21;
	setp.gt.s32 	%p4, %r42, 0;
	mov.f32 	%f133, 0f00000000;
	mov.f32 	%f134, %f133;
	mov.f32 	%f135, %f133;
	mov.f32 	%f136, %f133;
	mov.f32 	%f137, %f133;
	mov.f32 	%f138, %f133;
	mov.f32 	%f139, %f133;
	mov.f32 	%f140, %f133;
	@%p4 bra 	$L__BB0_2;
	bra.uni 	$L__BB0_19;
$L__BB0_2:
	add.s32 	%r3, %r1, 16;
	add.s32 	%r4, %r2, 16;
	mul.lo.s32 	%r5, %r42, %r1;
	cvt.s64.s32 	%rd3, %r2;
	add.s32 	%r54, %r42, -1;
	shr.u32 	%r55, %r54, 4;
	add.s32 	%r6, %r55, 1;
	and.b32  	%r7, %r6, 3;
	setp.lt.u32 	%p5, %r42, 49;
	mov.b32 	%r162, 0;
	mov.f32 	%f133, 0f00000000;
	mov.f32 	%f134, %f133;
	mov.f32 	%f135, %f133;
	mov.f32 	%f136, %f133;
	mov.f32 	%f137, %f133;
	mov.f32 	%f138, %f133;
	mov.f32 	%f139, %f133;
	mov.f32 	%f140, %f133;
	@%p5 bra 	$L__BB0_14;
	mul.lo.s32 	%r156, %r43, 48;
	shl.b32 	%r155, %r43, 5;
	mul.wide.u32 	%rd10, %r5, 2;
	add.s64 	%rd11, %rd10, %rd2;
	add.s64 	%rd45, %rd11, 64;
	shl.b32 	%r152, %r43, 4;
	and.b32  	%r58, %r6, 536870908;
	neg.s32 	%r151, %r58;
	mov.f32 	%f133, 0f00000000;
	mov.b32 	%r157, 32;
	mov.b32 	%r153, 0;
	mov.u32 	%r154, %r5;
$L__BB0_4:
	setp.gt.s32 	%p6, %r4, %r43;
	setp.gt.u32 	%p7, %r3, %r40;
	add.s32 	%r60, %r157, -16;
	setp.gt.s32 	%p8, %r60, %r42;
	or.pred  	%p9, %p8, %p6;
	or.pred  	%p10, %p9, %p7;
	@%p10 bra 	$L__BB0_6;
	mul.wide.u32 	%rd12, %r154, 2;
	add.s64 	%rd13, %rd2, %rd12;
	cvt.s64.s32 	%rd14, %r153;
	add.s64 	%rd15, %rd14, %rd3;
	shl.b64 	%rd16, %rd15, 1;
	add.s64 	%rd17, %rd1, %rd16;
	wmma.load.a.sync.aligned.row.m16n16k16.global.f16 	{%r61, %r62, %r63, %r64, %r65, %r66, %r67, %r68}, [%rd13], %r42;
	wmma.load.b.sync.aligned.row.m16n16k16.global.f16 	{%r69, %r70, %r71, %r72, %r73, %r74, %r75, %r76}, [%rd17], %r43;
	wmma.mma.sync.aligned.row.row.m16n16k16.f32.f32 {%f140, %f139, %f138, %f137, %f136, %f135, %f134, %f133}, {%r61, %r62, %r63, %r64, %r65, %r66, %r67, %r68}, {%r69, %r70, %r71, %r72, %r73, %r74, %r75, %r76}, {%f140, %f139, %f138, %f137, %f136, %f135, %f134, %f133};
$L__BB0_6:
	setp.gt.s32 	%p11, %r4, %r43;
	setp.gt.u32 	%p12, %r3, %r40;
	setp.gt.s32 	%p13, %r157, %r42;
	or.pred  	%p14, %p13, %p11;
	or.pred  	%p15, %p14, %p12;
	@%p15 bra 	$L__BB0_8;
	add.s64 	%rd18, %rd45, -32;
	cvt.s64.s32 	%rd19, %r152;
	add.s64 	%rd20, %rd19, %rd3;
	shl.b64 	%rd21, %rd20, 1;
	add.s64 	%rd22, %rd1, %rd21;
	wmma.load.a.sync.aligned.row.m16n16k16.global.f16 	{%r78, %r79, %r80, %r81, %r82, %r83, %r84, %r85}, [%rd18], %r42;
	wmma.load.b.sync.aligned.row.m16n16k16.global.f16 	{%r86, %r87, %r88, %r89, %r90, %r91, %r92, %r93}, [%rd22], %r43;
	wmma.mma.sync.aligned.row.row.m16n16k16.f32.f32 {%f140, %f139, %f138, %f137, %f136, %f135, %f134, %f133}, {%r78, %r79, %r80, %r81, %r82, %r83, %r84, %r85}, {%r86, %r87, %r88, %r89, %r90, %r91, %r92, %r93}, {%f140, %f139, %f138, %f137, %f136, %f135, %f134, %f133};
$L__BB0_8:
	setp.gt.s32 	%p16, %r4, %r43;
	setp.gt.u32 	%p17, %r3, %r40;
	add.s32 	%r95, %r157, 16;
	setp.gt.s32 	%p18, %r95, %r42;
	or.pred  	%p19, %p18, %p16;
	or.pred  	%p20, %p19, %p17;
	@%p20 bra 	$L__BB0_10;
	cvt.s64.s32 	%rd23, %r155;
	add.s64 	%rd24, %rd23, %rd3;
	shl.b64 	%rd25, %rd24, 1;
	add.s64 	%rd26, %rd1, %rd25;
	wmma.load.a.sync.aligned.row.m16n16k16.global.f16 	{%r96, %r97, %r98, %r99, %r100, %r101, %r102, %r103}, [%rd45], %r42;
	wmma.load.b.sync.aligned.row.m16n16k16.global.f16 	{%r104, %r105, %r106, %r107, %r108, %r109, %r110, %r111}, [%rd26], %r43;
	wmma.mma.sync.aligned.row.row.m16n16k16.f32.f32 {%f140, %f139, %f138, %f137, %f136, %f135, %f134, %f133}, {%r96, %r97, %r98, %r99, %r100, %r101, %r102, %r103}, {%r104, %r105, %r106, %r107, %r108, %r109, %r110, %r111}, {%f140, %f139, %f138, %f137, %f136, %f135, %f134, %f133};
$L__BB0_10:
	setp.gt.s32 	%p21, %r4, %r43;
	setp.gt.u32 	%p22, %r3, %r40;
	add.s32 	%r113, %r157, 32;
	setp.gt.s32 	%p23, %r113, %r42;
	or.pred  	%p24, %p23, %p21;
	or.pred  	%p25, %p24, %p22;
	@%p25 bra 	$L__BB0_12;
	add.s64 	%rd27, %rd45, 32;
	cvt.s64.s32 	%rd28, %r156;
	add.s64 	%rd29, %rd28, %rd3;
	shl.b64 	%rd30, %rd29, 1;
	add.s64 	%rd31, %rd1, %rd30;
	wmma.load.a.sync.aligned.row.m16n16k16.global.f16 	{%r114, %r115, %r116, %r117, %r118, %r119, %r120, %r121}, [%rd27], %r42;
	wmma.load.b.sync.aligned.row.m16n16k16.global.f16 	{%r122, %r123, %r124, %r125, %r126, %r127, %r128, %r129}, [%rd31], %r43;
	wmma.mma.sync.aligned.row.row.m16n16k16.f32.f32 {%f140, %f139, %f138, %f137, %f136, %f135, %f134, %f133}, {%r114, %r115, %r116, %r117, %r118, %r119, %r120, %r121}, {%r122, %r123, %r124, %r125, %r126, %r127, %r128, %r129}, {%f140, %f139, %f138, %f137, %f136, %f135, %f134, %f133};
$L__BB0_12:
	add.s32 	%r157, %r157, 64;
	shl.b32 	%r130, %r43, 6;
	add.s32 	%r156, %r156, %r130;
	add.s32 	%r155, %r155, %r130;
	add.s64 	%rd45, %rd45, 128;
	add.s32 	%r154, %r154, 64;
	add.s32 	%r153, %r153, %r130;
	add.s32 	%r152, %r152, %r130;
	add.s32 	%r151, %r151, 4;
	setp.ne.s32 	%p26, %r151, 0;
	@%p26 bra 	$L__BB0_4;
	add.s32 	%r162, %r157, -32;
$L__BB0_14:
	setp.eq.s32 	%p27, %r7, 0;
	@%p27 bra 	$L__BB0_19;
	mul.lo.s32 	%r161, %r162, %r43;
	shl.b32 	%r29, %r43, 4;
	add.s32 	%r160, %r162, %r5;
	neg.s32 	%r159, %r7;
$L__BB0_16:
	.pragma "nounroll";
	setp.gt.s32 	%p28, %r4, %r43;
	setp.gt.u32 	%p29, %r3, %r40;
	add.s32 	%r162, %r162, 16;
	setp.gt.s32 	%p30, %r162, %r42;
	or.pred  	%p31, %p30, %p28;
	or.pred  	%p32, %p31, %p29;
	@%p32 bra 	$L__BB0_18;
	mul.wide.u32 	%rd32, %r160, 2;
	add.s64 	%rd33, %rd2, %rd32;
	cvt.s64.s32 	%rd34, %r161;
	add.s64 	%rd35, %rd34, %rd3;
	shl.b64 	%rd36, %rd35, 1;
	add.s64 	%rd37, %rd1, %rd36;
	wmma.load.a.sync.aligned.row.m16n16k16.global.f16 	{%r132, %r133, %r134, %r135, %r136, %r137, %r138, %r139}, [%rd33], %r42;
	wmma.load.b.sync.aligned.row.m16n16k16.global.f16 	{%r140, %r141, %r142, %r143, %r144, %r145, %r146, %r147}, [%rd37], %r43;
	wmma.mma.sync.aligned.row.row.m16n16k16.f32.f32 {%f140, %f139, %f138, %f137, %f136, %f135, %f134, %f133}, {%r132, %r133, %r134, %r135, %r136, %r137, %r138, %r139}, {%r140, %r141, %r142, %r143, %r144, %r145, %r146, %r147}, {%f140, %f139, %f138, %f137, %f136, %f135, %f134, %f133};
$L__BB0_18:
	add.s32 	%r161, %r161, %r29;
	add.s32 	%r160, %r160, 16;
	add.s32 	%r159, %r159, 1;
	setp.ne.s32 	%p33, %r159, 0;
	@%p33 bra 	$L__BB0_16;
$L__BB0_19:
	add.s32 	%r148, %r1, 16;
	setp.gt.s32 	%p34, %r148, %r40;
	add.s32 	%r149, %r2, 16;
	setp.gt.s32 	%p35, %r149, %r43;
	or.pred  	%p36, %p34, %p35;
	@%p36 bra 	$L__BB0_21;
	ld.param.u64 	%rd44, [_Z18matrixMultiplyWMMAPK6__halfS1_Pfiii_param_2];
	mul.lo.s32 	%r150, %r43, %r1;
	cvt.s64.s32 	%rd38, %r150;
	cvt.s64.s32 	%rd39, %r2;
	add.s64 	%rd40, %rd38, %rd39;
	cvta.to.global.u64 	%rd41, %rd44;
	shl.b64 	%rd42, %rd40, 2;
	add.s64 	%rd43, %rd41, %rd42;
	wmma.store.d.sync.aligned.row.m16n16k16.global.f32 	[%rd43], {%f140, %f139, %f138, %f137, %f136, %f135, %f134, %f133}, %r43;
$L__BB0_21:
	ret;

}


// ===== COMPILED SASS (sm_100) =====

	.target	sm_100

	.elftype	@"ET_EXEC"


//--------------------- .note.nv.tkinfo           --------------------------
	.section	.note.nv.tkinfo,"",@"SHT_NOTE"
	.sectionflags	@"SHF_NOTE_NV_TKINFO"
	.tkinfo
        /*0018*/ 	.word	0x00000002
        /*0030*/ 	.string	""
        /*0030*/ 	.string	"ptxas"
        /*0030*/ 	.string	"Cuda compilation tools, release 13.0, V13.0.88"
        /*0030*/ 	.string	"Build cuda_13.0.r13.0/compiler.36424714_0"
        /*0030*/ 	.string	"-arch sm_100 -m 64 "



//--------------------- .note.nv.cuinfo           --------------------------
	.section	.note.nv.cuinfo,"",@"SHT_NOTE"
	.sectionflags	@"SHF_NOTE_NV_CUINFO"
        /*0018*/ 	.short	0x0002
        /*001a*/ 	.short	0x0064
        /*001c*/ 	.short	0x0082
	.zero		2


//--------------------- .nv.info                  --------------------------
	.section	.nv.info,"",@"SHT_CUDA_INFO"
	.align	4


	//----- nvinfo : EIATTR_REGCOUNT
	.align		4
        /*0000*/ 	.byte	0x04, 0x2f
        /*0002*/ 	.short	(.L_1 - .L_0)
	.align		4
.L_0:
        /*0004*/ 	.word	index@(_Z18matrixMultiplyWMMAPK6__halfS1_Pfiii)
        /*0008*/ 	.word	0x00000028


	//----- nvinfo : EIATTR_FRAME_SIZE
	.align		4
.L_1:
        /*000c*/ 	.byte	0x04, 0x11
        /*000e*/ 	.short	(.L_3 - .L_2)
	.align		4
.L_2:
        /*0010*/ 	.word	index@(_Z18matrixMultiplyWMMAPK6__halfS1_Pfiii)
        /*0014*/ 	.word	0x00000000


	//----- nvinfo : EIATTR_MIN_STACK_SIZE
	.align		4
.L_3:
        /*0018*/ 	.byte	0x04, 0x12
        /*001a*/ 	.short	(.L_5 - .L_4)
	.align		4
.L_4:
        /*001c*/ 	.word	index@(_Z18matrixMultiplyWMMAPK6__halfS1_Pfiii)
        /*0020*/ 	.word	0x00000000
.L_5:


//--------------------- .nv.compat                --------------------------
	.section	.nv.compat,"",@"SHT_CUDA_COMPAT_INFO"
	.align	4
        /*0000*/ 	.byte	0x02, 0x09, 0x00, 0x00, 0x02, 0x02, 0x01, 0x00, 0x02, 0x05, 0x05, 0x00, 0x03, 0x07, 0x01, 0x01
        /*0010*/ 	.byte	0x02, 0x03, 0x00, 0x00, 0x02, 0x06, 0x01, 0x00, 0x04, 0x0b, 0x08, 0x00, 0x09, 0x00, 0x00, 0x00
        /*0020*/ 	.byte	0x00, 0x00, 0x00, 0x00


//--------------------- .nv.info._Z18matrixMultiplyWMMAPK6__halfS1_Pfiii --------------------------
	.section	.nv.info._Z18matrixMultiplyWMMAPK6__halfS1_Pfiii,"",@"SHT_CUDA_INFO"
	.sectionflags	@""
	.align	4


	//----- nvinfo : EIATTR_CUDA_API_VERSION
	.align		4
        /*0000*/ 	.byte	0x04, 0x37
        /*0002*/ 	.short	(.L_7 - .L_6)
.L_6:
        /*0004*/ 	.word	0x00000082


	//----- nvinfo : EIATTR_KPARAM_INFO
	.align		4
.L_7:
        /*0008*/ 	.byte	0x04, 0x17
        /*000a*/ 	.short	(.L_9 - .L_8)
.L_8:
        /*000c*/ 	.word	0x00000000
        /*0010*/ 	.short	0x0005
        /*0012*/ 	.short	0x0020
        /*0014*/ 	.byte	0x00, 0xf0, 0x11, 0x00


	//----- nvinfo : EIATTR_KPARAM_INFO
	.align		4
.L_9:
        /*0018*/ 	.byte	0x04, 0x17
        /*001a*/ 	.short	(.L_11 - .L_10)
.L_10:
        /*001c*/ 	.word	0x00000000
        /*0020*/ 	.short	0x0004
        /*0022*/ 	.short	0x001c
        /*0024*/ 	.byte	0x00, 0xf0, 0x11, 0x00


	//----- nvinfo : EIATTR_KPARAM_INFO
	.align		4
.L_11:
        /*0028*/ 	.byte	0x04, 0x17
        /*002a*/ 	.short	(.L_13 - .L_12)
.L_12:
        /*002c*/ 	.word	0x00000000
        /*0030*/ 	.short	0x0003
        /*0032*/ 	.short	0x0018
        /*0034*/ 	.byte	0x00, 0xf0, 0x11, 0x00


	//----- nvinfo : EIATTR_KPARAM_INFO
	.align		4
.L_13:
        /*0038*/ 	.byte	0x04, 0x17
        /*003a*/ 	.short	(.L_15 - .L_14)
.L_14:
        /*003c*/ 	.word	0x00000000
        /*0040*/ 	.short	0x0002
        /*0042*/ 	.short	0x0010
        /*0044*/ 	.byte	0x00, 0xf5, 0x21, 0x00


	//----- nvinfo : EIATTR_KPARAM_INFO
	.align		4
.L_15:
        /*0048*/ 	.byte	0x04, 0x17
        /*004a*/ 	.short	(.L_17 - .L_16)
.L_16:
        /*004c*/ 	.word	0x00000000
        /*0050*/ 	.short	0x0001
        /*0052*/ 	.short	0x0008
        /*0054*/ 	.byte	0x00, 0xf5, 0x21, 0x00


	//----- nvinfo : EIATTR_KPARAM_INFO
	.align		4
.L_17:
        /*0058*/ 	.byte	0x04, 0x17
        /*005a*/ 	.short	(.L_19 - .L_18)
.L_18:
        /*005c*/ 	.word	0x00000000
        /*0060*/ 	.short	0x0000
        /*0062*/ 	.short	0x0000
        /*0064*/ 	.byte	0x00, 0xf5, 0x21, 0x00


	//----- nvinfo : EIATTR_SPARSE_MMA_MASK
	.align		4
.L_19:
        /*0068*/ 	.byte	0x03, 0x50
        /*006a*/ 	.short	0x0000


	//----- nvinfo : EIATTR_WMMA_USED
	.align		4
        /*006c*/ 	.byte	0x01, 0x2b
	.zero		2


	//----- nvinfo : EIATTR_MAXREG_COUNT
	.align		4
        /*0070*/ 	.byte	0x03, 0x1b
        /*0072*/ 	.short	0x00ff


	//----- nvinfo : EIATTR_MERCURY_ISA_VERSION
	.align		4
        /*0074*/ 	.byte	0x03, 0x5f
        /*0076*/ 	.short	0x0101


	//----- nvinfo : EIATTR_VRC_CTA_INIT_COUNT
	.align		4
        /*0078*/ 	.byte	0x02, 0x4a
	.zero		1
	.zero		1


	//----- nvinfo : EIATTR_EXIT_INSTR_OFFSETS
	.align		4
        /*007c*/ 	.byte	0x04, 0x1c
        /*007e*/ 	.short	(.L_21 - .L_20)


	//   ....[0]....
.L_20:
        /*0080*/ 	.word	0x00000100


	//   ....[1]....
        /*0084*/ 	.word	0x00001320


	//   ....[2]....
        /*0088*/ 	.word	0x00001480


	//----- nvinfo : EIATTR_CRS_STACK_SIZE
	.align		4
.L_21:
        /*008c*/ 	.byte	0x04, 0x1e
        /*008e*/ 	.short	(.L_23 - .L_22)
.L_22:
        /*0090*/ 	.word	0x00000000


	//----- nvinfo : EIATTR_CBANK_PARAM_SIZE
	.align		4
.L_23:
        /*0094*/ 	.byte	0x03, 0x19
        /*0096*/ 	.short	0x0024


	//----- nvinfo : EIATTR_PARAM_CBANK
	.align		4
        /*0098*/ 	.byte	0x04, 0x0a
        /*009a*/ 	.short	(.L_25 - .L_24)
	.align		4
.L_24:
        /*009c*/ 	.word	index@(.nv.constant0._Z18matrixMultiplyWMMAPK6__halfS1_Pfiii)
        /*00a0*/ 	.short	0x0380
        /*00a2*/ 	.short	0x0024


	//----- nvinfo : EIATTR_SW_WAR
	.align		4
.L_25:
        /*00a4*/ 	.byte	0x04, 0x36
        /*00a6*/ 	.short	(.L_27 - .L_26)
.L_26:
        /*00a8*/ 	.word	0x00000008
.L_27:


//--------------------- .nv.callgraph             --------------------------
	.section	.nv.callgraph,"",@"SHT_CUDA_CALLGRAPH"
	.align	4
	.sectionentsize	8
	.align		4
        /*0000*/ 	.word	0x00000000
	.align		4
        /*0004*/ 	.word	0xffffffff
	.align		4
        /*0008*/ 	.word	0x00000000
	.align		4
        /*000c*/ 	.word	0xfffffffe
	.align		4
        /*0010*/ 	.word	0x00000000
	.align		4
        /*0014*/ 	.word	0xfffffffd
	.align		4
        /*0018*/ 	.word	0x00000000
	.align		4
        /*001c*/ 	.word	0xfffffffc


//--------------------- .text._Z18matrixMultiplyWMMAPK6__halfS1_Pfiii --------------------------
	.section	.text._Z18matrixMultiplyWMMAPK6__halfS1_Pfiii,"ax",@progbits
	.align	128
        .global         _Z18matrixMultiplyWMMAPK6__halfS1_Pfiii
        .type           _Z18matrixMultiplyWMMAPK6__halfS1_Pfiii,@function
        .size           _Z18matrixMultiplyWMMAPK6__halfS1_Pfiii,(.L_x_12 - _Z18matrixMultiplyWMMAPK6__halfS1_Pfiii)
        .other          _Z18matrixMultiplyWMMAPK6__halfS1_Pfiii,@"STO_CUDA_ENTRY STV_DEFAULT"
_Z18matrixMultiplyWMMAPK6__halfS1_Pfiii:
.text._Z18matrixMultiplyWMMAPK6__halfS1_Pfiii:
[----:B------:R-:W-:Y:S01]  /*0000*/  LDC R1, c[0x0][0x37c] ;  /* 0x0000df00ff017b82 */ /* 0x000fe20000000800 */
[----:B------:R-:W0:Y:S07]  /*0010*/  S2R R3, SR_TID.X ;  /* 0x0000000000037919 */ /* 0x000e2e0000002100 */
[----:B------:R-:W1:Y:S01]  /*0020*/  LDC R31, c[0x0][0x364] ;  /* 0x0000d900ff1f7b82 */ /* 0x000e620000000800 */
[----:B------:R-:W2:Y:S01]  /*0030*/  LDCU.64 UR6, c[0x0][0x398] ;  /* 0x00007300ff0677ac */ /* 0x000ea20008000a00 */
[----:B------:R-:W1:Y:S06]  /*0040*/  S2R R0, SR_TID.Y ;  /* 0x0000000000007919 */ /* 0x000e6c0000002200 */
[----:B------:R-:W0:Y:S08]  /*0050*/  S2UR UR5, SR_CTAID.X ;  /* 0x00000000000579c3 */ /* 0x000e300000002500 */
[----:B------:R-:W0:Y:S01]  /*0060*/  LDC R22, c[0x0][0x360] ;  /* 0x0000d800ff167b82 */ /* 0x000e220000000800 */
[----:B--2---:R-:W-:-:S07]  /*0070*/  IMAD.U32 R2, RZ, RZ, UR6 ;  /* 0x00000006ff027e24 */ /* 0x004fce000f8e00ff */
[----:B------:R-:W1:Y:S01]  /*0080*/  S2UR UR4, SR_CTAID.Y ;  /* 0x00000000000479c3 */ /* 0x000e620000002600 */
[----:B0-----:R-:W-:-:S04]  /*0090*/  IMAD R22, R22, UR5, R3 ;  /* 0x0000000516167c24 */ /* 0x001fc8000f8e0203 */
[----:B------:R-:W-:Y:S02]  /*00a0*/  IMAD.SHL.U32 R22, R22, 0x10, RZ ;  /* 0x0000001016167824 */ /* 0x000fe400078e00ff */
[----:B-1----:R-:W-:Y:S02]  /*00b0*/  IMAD R31, R31, UR4, R0 ;  /* 0x000000041f1f7c24 */ /* 0x002fe4000f8e0200 */
[----:B------:R-:W-:Y:S02]  /*00c0*/  IMAD.U32 R0, RZ, RZ, UR7 ;  /* 0x00000007ff007e24 */ /* 0x000fe4000f8e00ff */
[----:B------:R-:W-:-:S03]  /*00d0*/  IMAD.SHL.U32 R31, R31, 0x10, RZ ;  /* 0x000000101f1f7824 */ /* 0x000fc600078e00ff */
[----:B------:R-:W-:-:S04]  /*00e0*/  ISETP.GE.AND P0, PT, R22, R0, PT ;  /* 0x000000001600720c */ /* 0x000fc80003f06270 */
[----:B------:R-:W-:-:S13]  /*00f0*/  ISETP.GE.OR P0, PT, R31, R2, P0 ;  /* 0x000000021f00720c */ /* 0x000fda0000706670 */
[----:B------:R-:W-:Y:S05]  /*0100*/  @P0 EXIT ;  /* 0x000000000000094d */ /* 0x000fea0003800000 */
[----:B------:R-:W0:Y:S01]  /*0110*/  LDCU UR5, c[0x0][0x3a0] ;  /* 0x00007400ff0577ac */ /* 0x000e220008000800 */
[----:B------:R-:W-:Y:S02]  /*0120*/  CS2R R14, SRZ ;  /* 0x00000000000e7805 */ /* 0x000fe4000001ff00 */
[----:B------:R-:W-:Y:S02]  /*0130*/  CS2R R12, SRZ ;  /* 0x00000000000c7805 */ /* 0x000fe4000001ff00 */
[----:B------:R-:W-:Y:S02]  /*0140*/  CS2R R10, SRZ ;  /* 0x00000000000a7805 */ /* 0x000fe4000001ff00 */
[----:B------:R-:W-:Y:S01]  /*0150*/  CS2R R8, SRZ ;  /* 0x0000000000087805 */ /* 0x000fe2000001ff00 */
[----:B------:R-:W1:Y:S01]  /*0160*/  LDCU.64 UR6, c[0x0][0x358] ;  /* 0x00006b00ff0677ac */ /* 0x000e620008000a00 */
[----:B0-----:R-:W-:-:S09]  /*0170*/  UISETP.GT.AND UP0, UPT, UR5, URZ, UPT ;  /* 0x000000ff0500728c */ /* 0x001fd2000bf04270 */
[----:B-1----:R-:W-:Y:S05]  /*0180*/  BRA.U !UP0, `(.L_x_0) ;  /* 0x0000001108547547 */ /* 0x002fea000b800000 */
[----:B------:R-:W-:Y:S01]  /*0190*/  UISETP.GE.U32.AND UP0, UPT, UR5, 0x31, UPT ;  /* 0x000000310500788c */ /* 0x000fe2000bf06070 */
[----:B------:R-:W-:Y:S01]  /*01a0*/  VIADD R5, R22, 0x10 ;  /* 0x0000001016057836 */ /* 0x000fe20000000000 */
[----:B------:R-:W-:Y:S02]  /*01b0*/  UIADD3 UR4, UPT, UPT, UR5, -0x1, URZ ;  /* 0xffffffff05047890 */ /* 0x000fe4000fffe0ff */
[----:B------:R-:W-:Y:S01]  /*01c0*/  IMAD R20, R31, UR5, RZ ;  /* 0x000000051f147c24 */ /* 0x000fe2000f8e02ff */
[----:B------:R-:W-:Y:S01]  /*01d0*/  CS2R R14, SRZ ;  /* 0x00000000000e7805 */ /* 0x000fe2000001ff00 */
[----:B------:R-:W-:Y:S01]  /*01e0*/  IMAD.MOV.U32 R3, RZ, RZ, RZ ;  /* 0x000000ffff037224 */ /* 0x000fe200078e00ff */
[----:B------:R-:W-:Y:S02]  /*01f0*/  CS2R R12, SRZ ;  /* 0x00000000000c7805 */ /* 0x000fe4000001ff00 */
[----:B------:R-:W-:Y:S02]  /*0200*/  CS2R R10, SRZ ;  /* 0x00000000000a7805 */ /* 0x000fe4000001ff00 */
[----:B------:R-:W-:Y:S01]  /*0210*/  CS2R R8, SRZ ;  /* 0x0000000000087805 */ /* 0x000fe2000001ff00 */
[----:B------:R-:W0:Y:S01]  /*0220*/  LDCU UR15, c[0x0][0x39c] ;  /* 0x00007380ff0f77ac */ /* 0x000e220008000800 */
[----:B------:R-:W1:Y:S01]  /*0230*/  LDCU UR14, c[0x0][0x398] ;  /* 0x00007300ff0e77ac */ /* 0x000e620008000800 */
[----:B------:R-:W2:Y:S01]  /*0240*/  LDCU.64 UR10, c[0x0][0x388] ;  /* 0x00007100ff0a77ac */ /* 0x000ea20008000a00 */
[----:B------:R-:W-:Y:S01]  /*0250*/  ULEA.HI UR4, UR4, 0x1, URZ, 0x1c ;  /* 0x0000000104047891 */ /* 0x000fe2000f8fe0ff */
[----:B------:R-:W-:Y:S11]  /*0260*/  BRA.U !UP0, `(.L_x_1) ;  /* 0x0000000d08147547 */ /* 0x000ff6000b800000 */
[----:B------:R-:W3:Y:S01]  /*0270*/  LDC.64 R2, c[0x0][0x380] ;  /* 0x0000e000ff027b82 */ /* 0x000ee20000000a00 */
[----:B------:R-:W-:Y:S01]  /*0280*/  ULOP3.LUT UR4, UR4, 0x1ffffffc, URZ, 0xc0, !UPT ;  /* 0x1ffffffc04047892 */ /* 0x000fe2000f8ec0ff */
[----:B------:R-:W-:Y:S01]  /*0290*/  BSSY.RECONVERGENT B0, `(.L_x_2) ;  /* 0x00000c1000007945 */ /* 0x000fe20003800200 */
[----:B------:R-:W-:Y:S01]  /*02a0*/  ISETP.GT.AND P1, PT, R5, R0, PT ;  /* 0x000000000500720c */ /* 0x000fe20003f24270 */
[C---:B------:R-:W-:Y:S01]  /*02b0*/  IMAD R29, R0.reuse, 0x30, RZ ;  /* 0x00000030001d7824 */ /* 0x040fe200078e02ff */
[----:B------:R-:W-:Y:S01]  /*02c0*/  UIADD3 UR4, UPT, UPT, -UR4, URZ, URZ ;  /* 0x000000ff04047290 */ /* 0x000fe2000fffe1ff */
[C---:B------:R-:W-:Y:S01]  /*02d0*/  IMAD.SHL.U32 R21, R0.reuse, 0x20, RZ ;  /* 0x0000002000157824 */ /* 0x040fe200078e00ff */
[----:B------:R-:W4:Y:S01]  /*02e0*/  LDCU UR13, c[0x0][0x39c] ;  /* 0x00007380ff0d77ac */ /* 0x000f220008000800 */
[----:B------:R-:W-:Y:S02]  /*02f0*/  IMAD.SHL.U32 R23, R0, 0x10, RZ ;  /* 0x0000001000177824 */ /* 0x000fe400078e00ff */
[----:B------:R-:W-:Y:S01]  /*0300*/  IMAD.MOV.U32 R5, RZ, RZ, RZ ;  /* 0x000000ffff057224 */ /* 0x000fe200078e00ff */
[----:B------:R-:W0:Y:S01]  /*0310*/  LDCU UR12, c[0x0][0x398] ;  /* 0x00007300ff0c77ac */ /* 0x000e220008000800 */
[----:B------:R-:W-:-:S02]  /*0320*/  IMAD.MOV.U32 R15, RZ, RZ, RZ ;  /* 0x000000ffff0f7224 */ /* 0x000fc400078e00ff */
[----:B------:R-:W-:Y:S01]  /*0330*/  IMAD.U32 R4, RZ, RZ, UR4 ;  /* 0x00000004ff047e24 */ /* 0x000fe2000f8e00ff */
[----:B------:R-:W0:Y:S01]  /*0340*/  LDCU.64 UR8, c[0x0][0x388] ;  /* 0x00007100ff0877ac */ /* 0x000e220008000a00 */
[----:B---3--:R-:W-:-:S03]  /*0350*/  IMAD.WIDE.U32 R2, R20, 0x2, R2 ;  /* 0x0000000214027825 */ /* 0x008fc600078e0002 */
[----:B------:R-:W-:-:S05]  /*0360*/  IADD3 R6, P0, PT, R2, 0x40, RZ ;  /* 0x0000004002067810 */ /* 0x000fca0007f1e0ff */
[----:B------:R-:W-:Y:S02]  /*0370*/  IMAD.X R7, RZ, RZ, R3, P0 ;  /* 0x000000ffff077224 */ /* 0x000fe400000e0603 */
[----:B0---4-:R-:W-:-:S07]  /*0380*/  IMAD.MOV.U32 R3, RZ, RZ, 0x20 ;  /* 0x00000020ff037424 */ /* 0x011fce00078e00ff */
.L_x_7:
[----:B------:R-:W0:Y:S01]  /*0390*/  LDC R28, c[0x0][0x3a0] ;  /* 0x0000e800ff1c7b82 */ /* 0x000e220000000800 */
[----:B------:R-:W-:Y:S02]  /*03a0*/  VIADD R17, R3, 0xfffffff0 ;  /* 0xfffffff003117836 */ /* 0x000fe40000000000 */
[----:B------:R-:W-:Y:S02]  /*03b0*/  VIADD R25, R31, 0x10 ;  /* 0x000000101f197836 */ /* 0x000fe40000000000 */
[----:B------:R-:W-:Y:S02]  /*03c0*/  IMAD.U32 R2, RZ, RZ, UR12 ;  /* 0x0000000cff027e24 */ /* 0x000fe4000f8e00ff */
[----:B------:R-:W-:Y:S02]  /*03d0*/  VIADD R19, R22, 0x10 ;  /* 0x0000001016137836 */ /* 0x000fe40000000000 */
[----:B------:R-:W-:Y:S01]  /*03e0*/  IMAD.U32 R0, RZ, RZ, UR13 ;  /* 0x0000000dff007e24 */ /* 0x000fe2000f8e00ff */
[----:B0-----:R-:W-:Y:S01]  /*03f0*/  ISETP.GT.OR P3, PT, R17, R28, P1 ;  /* 0x0000001c1100720c */ /* 0x001fe20000f64670 */
[----:B------:R-:W-:-:S03]  /*0400*/  VIADD R17, R3, 0x10 ;  /* 0x0000001003117836 */ /* 0x000fc60000000000 */
[----:B------:R-:W-:Y:S01]  /*0410*/  ISETP.GT.AND P1, PT, R19, R0, PT ;  /* 0x000000001300720c */ /* 0x000fe20003f24270 */
[----:B------:R-:W-:Y:S01]  /*0420*/  VIADD R19, R3, 0x20 ;  /* 0x0000002003137836 */ /* 0x000fe20000000000 */
[----:B------:R-:W-:Y:S02]  /*0430*/  ISETP.GT.U32.OR P3, PT, R25, R2, P3 ;  /* 0x000000021900720c */ /* 0x000fe40001f64470 */
[-C--:B------:R-:W-:Y:S01]  /*0440*/  ISETP.GT.OR P4, PT, R17, R28.reuse, P1 ;  /* 0x0000001c1100720c */ /* 0x080fe20000f84670 */
[----:B------:R-:W-:Y:S01]  /*0450*/  VIADD R17, R31, 0x10 ;  /* 0x000000101f117836 */ /* 0x000fe20000000000 */
[-C--:B------:R-:W-:Y:S01]  /*0460*/  ISETP.GT.OR P2, PT, R19, R28.reuse, P1 ;  /* 0x0000001c1300720c */ /* 0x080fe20000f44670 */
[----:B------:R-:W-:Y:S01]  /*0470*/  VIADD R19, R31, 0x10 ;  /* 0x000000101f137836 */ /* 0x000fe20000000000 */
[----:B------:R-:W-:Y:S02]  /*0480*/  ISETP.GT.OR P0, PT, R3, R28, P1 ;  /* 0x0000001c0300720c */ /* 0x000fe40000f04670 */
[----:B------:R-:W-:-:S02]  /*0490*/  ISETP.GT.U32.OR P4, PT, R17, R2, P4 ;  /* 0x000000021100720c */ /* 0x000fc40002784470 */
[-C--:B------:R-:W-:Y:S02]  /*04a0*/  ISETP.GT.U32.OR P0, PT, R25, R2.reuse, P0 ;  /* 0x000000021900720c */ /* 0x080fe40000704470 */
[----:B------:R-:W-:Y:S01]  /*04b0*/  ISETP.GT.U32.OR P2, PT, R19, R2, P2 ;  /* 0x000000021300720c */ /* 0x000fe20001744470 */
[----:B------:R-:W-:-:S12]  /*04c0*/  @P3 BRA `(.L_x_3) ;  /* 0x0000000000983947 */ /* 0x000fd80003800000 */
[----:B------:R-:W0:Y:S01]  /*04d0*/  S2R R16, SR_LANEID ;  /* 0x0000000000107919 */ /* 0x000e220000000000 */
[----:B------:R-:W3:Y:S01]  /*04e0*/  LDC R37, c[0x0][0x39c] ;  /* 0x0000e700ff257b82 */ /* 0x000ee20000000800 */
[----:B------:R-:W-:Y:S01]  /*04f0*/  SHF.R.S32.HI R26, RZ, 0x1f, R22 ;  /* 0x0000001fff1a7819 */ /* 0x000fe20000011416 */
[----:B------:R-:W-:Y:S01]  /*0500*/  IMAD.MOV.U32 R17, RZ, RZ, RZ ;  /* 0x000000ffff117224 */ /* 0x000fe200078e00ff */
[----:B------:R-:W-:-:S04]  /*0510*/  IADD3 R35, P3, PT, R22, R5, RZ ;  /* 0x0000000516237210 */ /* 0x000fc80007f7e0ff */
[----:B------:R-:W-:Y:S01]  /*0520*/  LEA.HI.X.SX32 R26, R5, R26, 0x1, P3 ;  /* 0x0000001a051a7211 */ /* 0x000fe200018f0eff */
[----:B------:R-:W4:Y:S01]  /*0530*/  LDC.64 R18, c[0x0][0x380] ;  /* 0x0000e000ff127b82 */ /* 0x000f220000000a00 */
[----:B------:R-:W-:-:S04]  /*0540*/  LEA R33, P3, R35, UR8, 0x1 ;  /* 0x0000000823217c11 */ /* 0x000fc8000f8608ff */
[----:B------:R-:W-:Y:S02]  /*0550*/  LEA.HI.X R35, R35, UR9, R26, 0x1, P3 ;  /* 0x0000000923237c11 */ /* 0x000fe400098f0c1a */
[----:B---3--:R-:W-:Y:S02]  /*0560*/  SHF.R.U32.HI R24, RZ, 0x1, R37 ;  /* 0x00000001ff187819 */ /* 0x008fe40000011625 */
[----:B0-----:R-:W-:Y:S02]  /*0570*/  SHF.R.U32.HI R27, RZ, 0x2, R16 ;  /* 0x00000002ff1b7819 */ /* 0x001fe40000011610 */
[----:B------:R-:W-:-:S05]  /*0580*/  LOP3.LUT R16, R16, 0x3, RZ, 0xc0, !PT ;  /* 0x0000000310107812 */ /* 0x000fca00078ec0ff */
[----:B------:R-:W-:-:S03]  /*0590*/  IMAD.WIDE.U32 R24, R27, R24, R16 ;  /* 0x000000181b187225 */ /* 0x000fc600078e0010 */
[----:B------:R-:W-:-:S04]  /*05a0*/  LEA R32, P3, R24, R33, 0x2 ;  /* 0x0000002118207211 */ /* 0x000fc800078610ff */
[----:B------:R-:W-:Y:S02]  /*05b0*/  LEA.HI.X R33, R24, R35, R25, 0x2, P3 ;  /* 0x0000002318217211 */ /* 0x000fe400018f1419 */
[----:B------:R-:W-:Y:S01]  /*05c0*/  SHF.R.U32.HI R24, RZ, 0x1, R28 ;  /* 0x00000001ff187819 */ /* 0x000fe2000001161c */
[----:B------:R-:W-:Y:S02]  /*05d0*/  IMAD.WIDE.U32 R36, R37, 0x10, R32 ;  /* 0x0000001025247825 */ /* 0x000fe400078e0020 */
[----:B------:R-:W3:Y:S02]  /*05e0*/  LDG.E R26, desc[UR6][R32.64+0x10] ;  /* 0x00001006201a7981 */ /* 0x000ee4000c1e1900 */
[----:B------:R-:W-:Y:S02]  /*05f0*/  IMAD.WIDE.U32 R16, R27, R24, R16 ;  /* 0x000000181b107225 */ /* 0x000fe400078e0010 */
[----:B------:R-:W5:Y:S04]  /*0600*/  LDG.E R25, desc[UR6][R36.64] ;  /* 0x0000000624197981 */ /* 0x000f68000c1e1900 */
[----:B------:R0:W2:Y:S04]  /*0610*/  LDG.E R24, desc[UR6][R32.64] ;  /* 0x0000000620187981 */ /* 0x0000a8000c1e1900 */
[----:B------:R-:W2:Y:S01]  /*0620*/  LDG.E R27, desc[UR6][R36.64+0x10] ;  /* 0x00001006241b7981 */ /* 0x000ea2000c1e1900 */
[----:B----4-:R-:W-:-:S03]  /*0630*/  IMAD.WIDE.U32 R18, R20, 0x2, R18 ;  /* 0x0000000214127825 */ /* 0x010fc600078e0012 */
[----:B------:R-:W-:-:S04]  /*0640*/  LEA R34, P3, R16, R18, 0x2 ;  /* 0x0000001210227211 */ /* 0x000fc800078610ff */
[----:B------:R-:W-:-:S03]  /*0650*/  LEA.HI.X R35, R16, R19, R17, 0x2, P3 ;  /* 0x0000001310237211 */ /* 0x000fc600018f1411 */
[----:B0-----:R-:W-:Y:S02]  /*0660*/  IMAD.WIDE.U32 R32, R28, 0x10, R34 ;  /* 0x000000101c207825 */ /* 0x001fe400078e0022 */
[----:B------:R-:W4:Y:S04]  /*0670*/  LDG.E R16, desc[UR6][R34.64] ;  /* 0x0000000622107981 */ /* 0x000f28000c1e1900 */
[----:B------:R-:W4:Y:S04]  /*0680*/  LDG.E R18, desc[UR6][R34.64+0x10] ;  /* 0x0000100622127981 */ /* 0x000f28000c1e1900 */
[----:B------:R-:W4:Y:S04]  /*0690*/  LDG.E R17, desc[UR6][R32.64] ;  /* 0x0000000620117981 */ /* 0x000f28000c1e1900 */
[----:B------:R-:W4:Y:S01]  /*06a0*/  LDG.E R19, desc[UR6][R32.64+0x10] ;  /* 0x0000100620137981 */ /* 0x000f22000c1e1900 */
[----:B------:R-:W-:Y:S05]  /*06b0*/  WARPSYNC.ALL ;  /* 0x0000000000007948 */ /* 0x000fea0003800000 */
[----:B---3--:R-:W-:Y:S04]  /*06c0*/  MOVM.16.MT88 R26, R26 ;  /* 0x000000001a1a723a */ /* 0x008fe80000000000 */
[----:B-----5:R-:W-:Y:S04]  /*06d0*/  MOVM.16.MT88 R25, R25 ;  /* 0x000000001919723a */ /* 0x020fe80000000000 */
[----:B--2---:R-:W4:Y:S04]  /*06e0*/  MOVM.16.MT88 R24, R24 ;  /* 0x000000001818723a */ /* 0x004f280000000000 */
[----:B------:R-:W0:Y:S01]  /*06f0*/  MOVM.16.MT88 R27, R27 ;  /* 0x000000001b1b723a */ /* 0x000e220000000000 */
[C---:B----4-:R-:W-:Y:S08]  /*0700*/  HMMA.16816.F32 R8, R16.reuse, R24, R8 ;  /* 0x000000181008723c */ /* 0x050ff00000001808 */
[----:B0-----:R-:W-:-:S15]  /*0710*/  HMMA.16816.F32 R12, R16, R26, R12 ;  /* 0x0000001a100c723c */ /* 0x001fde000000180c */
[----:B------:R-:W-:-:S05]  /*0720*/  NOP ;  /* 0x0000000000007918 */ /* 0x000fca0000000000 */
.L_x_3:
[----:B------:R-:W-:Y:S05]  /*0730*/  @P0 BRA `(.L_x_4) ;  /* 0x00000000008c0947 */ /* 0x000fea0003800000 */
[----:B------:R-:W0:Y:S01]  /*0740*/  S2R R35, SR_LANEID ;  /* 0x0000000000237919 */ /* 0x000e220000000000 */
[----:B------:R-:W-:Y:S01]  /*0750*/  SHF.R.S32.HI R24, RZ, 0x1f, R22 ;  /* 0x0000001fff187819 */ /* 0x000fe20000011416 */
[----:B------:R-:W-:Y:S01]  /*0760*/  IMAD.MOV.U32 R17, RZ, RZ, RZ ;  /* 0x000000ffff117224 */ /* 0x000fe200078e00ff */
[----:B------:R-:W-:Y:S02]  /*0770*/  IADD3 R25, P0, PT, R22, R23, RZ ;  /* 0x0000001716197210 */ /* 0x000fe40007f1e0ff */
[----:B------:R-:W-:Y:S02]  /*0780*/  SHF.R.U32.HI R18, RZ, 0x1, R0 ;  /* 0x00000001ff127819 */ /* 0x000fe40000011600 */
[----:B------:R-:W-:Y:S02]  /*0790*/  LEA.HI.X.SX32 R24, R23, R24, 0x1, P0 ;  /* 0x0000001817187211 */ /* 0x000fe400000f0eff */
[----:B------:R-:W-:-:S04]  /*07a0*/  LEA R33, P0, R25, UR8, 0x1 ;  /* 0x0000000819217c11 */ /* 0x000fc8000f8008ff */
[----:B------:R-:W-:Y:S02]  /*07b0*/  LEA.HI.X R25, R25, UR9, R24, 0x1, P0 ;  /* 0x0000000919197c11 */ /* 0x000fe400080f0c18 */
[----:B0-----:R-:W-:Y:S02]  /*07c0*/  LOP3.LUT R16, R35, 0x3, RZ, 0xc0, !PT ;  /* 0x0000000323107812 */ /* 0x001fe400078ec0ff */
[----:B------:R-:W-:-:S05]  /*07d0*/  SHF.R.U32.HI R35, RZ, 0x2, R35 ;  /* 0x00000002ff237819 */ /* 0x000fca0000011623 */
[----:B------:R-:W-:-:S03]  /*07e0*/  IMAD.WIDE.U32 R18, R35, R18, R16 ;  /* 0x0000001223127225 */ /* 0x000fc600078e0010 */
[----:B------:R-:W-:-:S04]  /*07f0*/  LEA R32, P0, R18, R33, 0x2 ;  /* 0x0000002112207211 */ /* 0x000fc800078010ff */
[----:B------:R-:W-:Y:S02]  /*0800*/  LEA.HI.X R33, R18, R25, R19, 0x2, P0 ;  /* 0x0000001912217211 */ /* 0x000fe400000f1413 */
[----:B------:R-:W-:Y:S01]  /*0810*/  SHF.R.U32.HI R18, RZ, 0x1, R28 ;  /* 0x00000001ff127819 */ /* 0x000fe2000001161c */
[----:B------:R-:W-:Y:S02]  /*0820*/  IMAD.WIDE.U32 R36, R0, 0x10, R32 ;  /* 0x0000001000247825 */ /* 0x000fe400078e0020 */
[----:B------:R-:W3:Y:S04]  /*0830*/  LDG.E R24, desc[UR6][R32.64] ;  /* 0x0000000620187981 */ /* 0x000ee8000c1e1900 */
[----:B------:R0:W4:Y:S04]  /*0840*/  LDG.E R26, desc[UR6][R32.64+0x10] ;  /* 0x00001006201a7981 */ /* 0x000128000c1e1900 */
[----:B------:R-:W5:Y:S04]  /*0850*/  LDG.E R25, desc[UR6][R36.64] ;  /* 0x0000000624197981 */ /* 0x000f68000c1e1900 */
[----:B------:R-:W2:Y:S01]  /*0860*/  LDG.E R27, desc[UR6][R36.64+0x10] ;  /* 0x00001006241b7981 */ /* 0x000ea2000c1e1900 */
[----:B------:R-:W-:-:S03]  /*0870*/  IMAD.WIDE.U32 R16, R35, R18, R16 ;  /* 0x0000001223107225 */ /* 0x000fc600078e0010 */
[----:B------:R-:W-:-:S04]  /*0880*/  LEA R34, P0, R16, R6, 0x2 ;  /* 0x0000000610227211 */ /* 0x000fc800078010ff */
[----:B------:R-:W-:-:S03]  /*0890*/  LEA.HI.X R35, R16, R7, R17, 0x2, P0 ;  /* 0x0000000710237211 */ /* 0x000fc600000f1411 */
[----:B0-----:R-:W-:Y:S02]  /*08a0*/  IMAD.WIDE.U32 R32, R28, 0x10, R34 ;  /* 0x000000101c207825 */ /* 0x001fe400078e0022 */
[----:B------:R-:W2:Y:S04]  /*08b0*/  LDG.E R16, desc[UR6][R34.64+-0x20] ;  /* 0xffffe00622107981 */ /* 0x000ea8000c1e1900 */
[----:B------:R-:W2:Y:S04]  /*08c0*/  LDG.E R18, desc[UR6][R34.64+-0x10] ;  /* 0xfffff00622127981 */ /* 0x000ea8000c1e1900 */
[----:B------:R-:W2:Y:S04]  /*08d0*/  LDG.E R17, desc[UR6][R32.64+-0x20] ;  /* 0xffffe00620117981 */ /* 0x000ea8000c1e1900 */
[----:B------:R-:W2:Y:S01]  /*08e0*/  LDG.E R19, desc[UR6][R32.64+-0x10] ;  /* 0xfffff00620137981 */ /* 0x000ea2000c1e1900 */
[----:B------:R-:W-:Y:S05]  /*08f0*/  WARPSYNC.ALL ;  /* 0x0000000000007948 */ /* 0x000fea0003800000 */
[----:B---3--:R-:W-:Y:S04]  /*0900*/  MOVM.16.MT88 R24, R24 ;  /* 0x000000001818723a */ /* 0x008fe80000000000 */
[----:B----4-:R-:W-:Y:S04]  /*0910*/  MOVM.16.MT88 R26, R26 ;  /* 0x000000001a1a723a */ /* 0x010fe80000000000 */
[----:B-----5:R-:W0:Y:S04]  /*0920*/  MOVM.16.MT88 R25, R25 ;  /* 0x000000001919723a */ /* 0x020e280000000000 */
[----:B--2---:R-:W2:Y:S01]  /*0930*/  MOVM.16.MT88 R27, R27 ;  /* 0x000000001b1b723a */ /* 0x004ea20000000000 */
[C---:B0-----:R-:W-:Y:S08]  /*0940*/  HMMA.16816.F32 R8, R16.reuse, R24, R8 ;  /* 0x000000181008723c */ /* 0x041ff00000001808 */
[----:B--2---:R-:W-:-:S15]  /*0950*/  HMMA.16816.F32 R12, R16, R26, R12 ;  /* 0x0000001a100c723c */ /* 0x004fde000000180c */
[----:B------:R-:W-:-:S05]  /*0960*/  NOP ;  /* 0x0000000000007918 */ /* 0x000fca0000000000 */
.L_x_4:
        /* <DEDUP_REMOVED lines=36> */
.L_x_5:
        /* <DEDUP_REMOVED lines=36> */
.L_x_6:
[----:B------:R-:W-:Y:S01]  /*0df0*/  VIADD R4, R4, 0x4 ;  /* 0x0000000404047836 */ /* 0x000fe20000000000 */
[----:B------:R-:W-:Y:S01]  /*0e00*/  IADD3 R6, P2, PT, R6, 0x80, RZ ;  /* 0x0000008006067810 */ /* 0x000fe20007f5e0ff */
[----:B------:R-:W-:Y:S02]  /*0e10*/  VIADD R3, R3, 0x40 ;  /* 0x0000004003037836 */ /* 0x000fe40000000000 */
[----:B------:R-:W-:Y:S01]  /*0e20*/  IMAD R29, R0, 0x40, R29 ;  /* 0x00000040001d7824 */ /* 0x000fe200078e021d */
[----:B------:R-:W-:Y:S01]  /*0e30*/  ISETP.NE.AND P0, PT, R4, RZ, PT ;  /* 0x000000ff0400720c */ /* 0x000fe20003f05270 */
[----:B------:R-:W-:Y:S02]  /*0e40*/  IMAD R21, R0, 0x40, R21 ;  /* 0x0000004000157824 */ /* 0x000fe400078e0215 */
[----:B------:R-:W-:Y:S02]  /*0e50*/  VIADD R20, R20, 0x40 ;  /* 0x0000004014147836 */ /* 0x000fe40000000000 */
[----:B------:R-:W-:-:S02]  /*0e60*/  IMAD R5, R0, 0x40, R5 ;  /* 0x0000004000057824 */ /* 0x000fc400078e0205 */
[----:B------:R-:W-:Y:S02]  /*0e70*/  IMAD R23, R0, 0x40, R23 ;  /* 0x0000004000177824 */ /* 0x000fe400078e0217 */
[----:B------:R-:W-:-:S04]  /*0e80*/  IMAD.X R7, RZ, RZ, R7, P2 ;  /* 0x000000ffff077224 */ /* 0x000fc800010e0607 */
[----:B------:R-:W-:Y:S05]  /*0e90*/  @P0 BRA `(.L_x_7) ;  /* 0xfffffff4003c0947 */ /* 0x000fea000383ffff */
[----:B-12---:R-:W-:Y:S05]  /*0ea0*/  BSYNC.RECONVERGENT B0 ;  /* 0x0000000000007941 */ /* 0x006fea0003800200 */
.L_x_2:
[----:B------:R-:W-:-:S07]  /*0eb0*/  VIADD R3, R3, 0xffffffe0 ;  /* 0xffffffe003037836 */ /* 0x000fce0000000000 */
.L_x_1:
[----:B------:R-:W3:Y:S01]  /*0ec0*/  LDCU UR5, c[0x0][0x3a0] ;  /* 0x00007400ff0577ac */ /* 0x000ee20008000800 */
[----:B------:R-:W-:Y:S01]  /*0ed0*/  BSSY.RECONVERGENT B0, `(.L_x_0) ;  /* 0x0000040000007945 */ /* 0x000fe20003800200 */
[----:B---3--:R-:W-:-:S04]  /*0ee0*/  UIADD3 UR4, UPT, UPT, UR5, -0x1, URZ ;  /* 0xffffffff05047890 */ /* 0x008fc8000fffe0ff */
[----:B------:R-:W-:-:S04]  /*0ef0*/  ULEA.HI UR4, UR4, 0x1, URZ, 0x1c ;  /* 0x0000000104047891 */ /* 0x000fc8000f8fe0ff */
[----:B------:R-:W-:-:S04]  /*0f00*/  ULOP3.LUT UR4, UR4, 0x3, URZ, 0xc0, !UPT ;  /* 0x0000000304047892 */ /* 0x000fc8000f8ec0ff */
[----:B------:R-:W-:-:S09]  /*0f10*/  UISETP.NE.AND UP0, UPT, UR4, URZ, UPT ;  /* 0x000000ff0400728c */ /* 0x000fd2000bf05270 */
[----:B------:R-:W-:Y:S05]  /*0f20*/  BRA.U !UP0, `(.L_x_8) ;  /* 0x0000000108e87547 */ /* 0x000fea000b800000 */
[----:B------:R-:W-:Y:S01]  /*0f30*/  UIADD3 UR4, UPT, UPT, -UR4, URZ, URZ ;  /* 0x000000ff04047290 */ /* 0x000fe2000fffe1ff */
[----:B------:R-:W-:Y:S02]  /*0f40*/  VIADD R5, R22, 0x10 ;  /* 0x0000001016057836 */ /* 0x000fe40000000000 */
[----:B------:R-:W-:Y:S02]  /*0f50*/  IMAD R2, R31, UR5, RZ ;  /* 0x000000051f027c24 */ /* 0x000fe4000f8e02ff */
[-C--:B------:R-:W-:Y:S01]  /*0f60*/  IMAD R21, R3, R0.reuse, RZ ;  /* 0x0000000003157224 */ /* 0x080fe200078e02ff */
[----:B------:R-:W-:Y:S01]  /*0f70*/  ISETP.GT.AND P1, PT, R5, R0, PT ;  /* 0x000000000500720c */ /* 0x000fe20003f24270 */
[----:B------:R-:W-:Y:S02]  /*0f80*/  IMAD.IADD R23, R2, 0x1, R3 ;  /* 0x0000000102177824 */ /* 0x000fe400078e0203 */
[----:B------:R-:W-:-:S10]  /*0f90*/  IMAD.U32 R28, RZ, RZ, UR4 ;  /* 0x00000004ff1c7e24 */ /* 0x000fd4000f8e00ff */
.L_x_10:
[----:B------:R-:W3:Y:S01]  /*0fa0*/  LDC R18, c[0x0][0x3a0] ;  /* 0x0000e800ff127b82 */ /* 0x000ee20000000800 */
[----:B------:R-:W-:Y:S02]  /*0fb0*/  VIADD R3, R3, 0x10 ;  /* 0x0000001003037836 */ /* 0x000fe40000000000 */
[----:B------:R-:W-:Y:S02]  /*0fc0*/  VIADD R5, R31, 0x10 ;  /* 0x000000101f057836 */ /* 0x000fe40000000000 */
[----:B-1----:R-:W-:Y:S02]  /*0fd0*/  IMAD.U32 R2, RZ, RZ, UR14 ;  /* 0x0000000eff027e24 */ /* 0x002fe4000f8e00ff */
[----:B------:R-:W-:Y:S02]  /*0fe0*/  VIADD R28, R28, 0x1 ;  /* 0x000000011c1c7836 */ /* 0x000fe40000000000 */
[----:B0-----:R-:W-:-:S03]  /*0ff0*/  IMAD.U32 R0, RZ, RZ, UR15 ;  /* 0x0000000fff007e24 */ /* 0x001fc6000f8e00ff */
[----:B------:R-:W-:Y:S02]  /*1000*/  ISETP.NE.AND P2, PT, R28, RZ, PT ;  /* 0x000000ff1c00720c */ /* 0x000fe40003f45270 */
[----:B---3--:R-:W-:-:S04]  /*1010*/  ISETP.GT.OR P0, PT, R3, R18, P1 ;  /* 0x000000120300720c */ /* 0x008fc80000f04670 */
[----:B------:R-:W-:-:S13]  /*1020*/  ISETP.GT.U32.OR P0, PT, R5, R2, P0 ;  /* 0x000000020500720c */ /* 0x000fda0000704470 */
[----:B------:R-:W-:Y:S05]  /*1030*/  @P0 BRA `(.L_x_9) ;  /* 0x0000000000980947 */ /* 0x000fea0003800000 */
[----:B------:R-:W0:Y:S01]  /*1040*/  S2R R6, SR_LANEID ;  /* 0x0000000000067919 */ /* 0x000e220000000000 */
[----:B------:R-:W1:Y:S01]  /*1050*/  LDC R27, c[0x0][0x39c] ;  /* 0x0000e700ff1b7b82 */ /* 0x000e620000000800 */
[----:B------:R-:W-:Y:S01]  /*1060*/  SHF.R.S32.HI R20, RZ, 0x1f, R22 ;  /* 0x0000001fff147819 */ /* 0x000fe20000011416 */
[----:B------:R-:W-:Y:S01]  /*1070*/  IMAD.MOV.U32 R7, RZ, RZ, RZ ;  /* 0x000000ffff077224 */ /* 0x000fe200078e00ff */
[----:B------:R-:W-:-:S04]  /*1080*/  IADD3 R25, P0, PT, R22, R21, RZ ;  /* 0x0000001516197210 */ /* 0x000fc80007f1e0ff */
[----:B------:R-:W-:Y:S01]  /*1090*/  LEA.HI.X.SX32 R20, R21, R20, 0x1, P0 ;  /* 0x0000001415147211 */ /* 0x000fe200000f0eff */
[----:B------:R-:W3:Y:S01]  /*10a0*/  LDC.64 R4, c[0x0][0x380] ;  /* 0x0000e000ff047b82 */ /* 0x000ee20000000a00 */
[----:B--2---:R-:W-:-:S04]  /*10b0*/  LEA R33, P0, R25, UR10, 0x1 ;  /* 0x0000000a19217c11 */ /* 0x004fc8000f8008ff */
[----:B------:R-:W-:Y:S02]  /*10c0*/  LEA.HI.X R25, R25, UR11, R20, 0x1, P0 ;  /* 0x0000000b19197c11 */ /* 0x000fe400080f0c14 */
[----:B-1----:R-:W-:Y:S02]  /*10d0*/  SHF.R.U32.HI R16, RZ, 0x1, R27 ;  /* 0x00000001ff107819 */ /* 0x002fe4000001161b */
[----:B0-----:R-:W-:Y:S02]  /*10e0*/  SHF.R.U32.HI R19, RZ, 0x2, R6 ;  /* 0x00000002ff137819 */ /* 0x001fe40000011606 */
[----:B------:R-:W-:-:S05]  /*10f0*/  LOP3.LUT R6, R6, 0x3, RZ, 0xc0, !PT ;  /* 0x0000000306067812 */ /* 0x000fca00078ec0ff */
[----:B------:R-:W-:-:S03]  /*1100*/  IMAD.WIDE.U32 R16, R19, R16, R6 ;  /* 0x0000001013107225 */ /* 0x000fc600078e0006 */
[----:B------:R-:W-:-:S04]  /*1110*/  LEA R32, P0, R16, R33, 0x2 ;  /* 0x0000002110207211 */ /* 0x000fc800078010ff */
[----:B------:R-:W-:Y:S02]  /*1120*/  LEA.HI.X R33, R16, R25, R17, 0x2, P0 ;  /* 0x0000001910217211 */ /* 0x000fe400000f1411 */
[----:B------:R-:W-:Y:S01]  /*1130*/  SHF.R.U32.HI R16, RZ, 0x1, R18 ;  /* 0x00000001ff107819 */ /* 0x000fe20000011612 */
[----:B------:R-:W-:Y:S02]  /*1140*/  IMAD.WIDE.U32 R26, R27, 0x10, R32 ;  /* 0x000000101b1a7825 */ /* 0x000fe400078e0020 */
[----:B------:R-:W2:Y:S04]  /*1150*/  LDG.E R20, desc[UR6][R32.64] ;  /* 0x0000000620147981 */ /* 0x000ea8000c1e1900 */
[----:B------:R-:W4:Y:S04]  /*1160*/  LDG.E R25, desc[UR6][R32.64+0x10] ;  /* 0x0000100620197981 */ /* 0x000f28000c1e1900 */
[----:B------:R-:W5:Y:S04]  /*1170*/  LDG.E R24, desc[UR6][R26.64] ;  /* 0x000000061a187981 */ /* 0x000f68000c1e1900 */
[----:B------:R2:W5:Y:S01]  /*1180*/  LDG.E R29, desc[UR6][R26.64+0x10] ;  /* 0x000010061a1d7981 */ /* 0x000562000c1e1900 */
[----:B------:R-:W-:-:S04]  /*1190*/  IMAD.WIDE.U32 R6, R19, R16, R6 ;  /* 0x0000001013067225 */ /* 0x000fc800078e0006 */
[----:B---3--:R-:W-:-:S03]  /*11a0*/  IMAD.WIDE.U32 R4, R23, 0x2, R4 ;  /* 0x0000000217047825 */ /* 0x008fc600078e0004 */
[----:B------:R-:W-:-:S04]  /*11b0*/  LEA R16, P0, R6, R4, 0x2 ;  /* 0x0000000406107211 */ /* 0x000fc800078010ff */
[----:B------:R-:W-:-:S03]  /*11c0*/  LEA.HI.X R17, R6, R5, R7, 0x2, P0 ;  /* 0x0000000506117211 */ /* 0x000fc600000f1407 */
[----:B------:R-:W-:Y:S02]  /*11d0*/  IMAD.WIDE.U32 R18, R18, 0x10, R16 ;  /* 0x0000001012127825 */ /* 0x000fe400078e0010 */
[----:B------:R-:W3:Y:S04]  /*11e0*/  LDG.E R4, desc[UR6][R16.64] ;  /* 0x0000000610047981 */ /* 0x000ee8000c1e1900 */
[----:B------:R-:W3:Y:S04]  /*11f0*/  LDG.E R6, desc[UR6][R16.64+0x10] ;  /* 0x0000100610067981 */ /* 0x000ee8000c1e1900 */
[----:B------:R-:W3:Y:S04]  /*1200*/  LDG.E R5, desc[UR6][R18.64] ;  /* 0x0000000612057981 */ /* 0x000ee8000c1e1900 */
[----:B------:R-:W3:Y:S01]  /*1210*/  LDG.E R7, desc[UR6][R18.64+0x10] ;  /* 0x0000100612077981 */ /* 0x000ee2000c1e1900 */
[----:B------:R-:W-:Y:S05]  /*1220*/  WARPSYNC.ALL ;  /* 0x0000000000007948 */ /* 0x000fea0003800000 */
[----:B--2---:R-:W-:Y:S04]  /*1230*/  MOVM.16.MT88 R26, R20 ;  /* 0x00000000141a723a */ /* 0x004fe80000000000 */
[----:B----4-:R-:W-:Y:S04]  /*1240*/  MOVM.16.MT88 R32, R25 ;  /* 0x000000001920723a */ /* 0x010fe80000000000 */
[----:B-----5:R-:W3:Y:S04]  /*1250*/  MOVM.16.MT88 R27, R24 ;  /* 0x00000000181b723a */ /* 0x020ee80000000000 */
[----:B------:R-:W0:Y:S01]  /*1260*/  MOVM.16.MT88 R33, R29 ;  /* 0x000000001d21723a */ /* 0x000e220000000000 */
[C---:B---3--:R-:W-:Y:S08]  /*1270*/  HMMA.16816.F32 R8, R4.reuse, R26, R8 ;  /* 0x0000001a0408723c */ /* 0x048ff00000001808 */
[----:B0-----:R-:W-:-:S15]  /*1280*/  HMMA.16816.F32 R12, R4, R32, R12 ;  /* 0x00000020040c723c */ /* 0x001fde000000180c */
[----:B------:R-:W-:-:S05]  /*1290*/  NOP ;  /* 0x0000000000007918 */ /* 0x000fca0000000000 */
.L_x_9:
[----:B------:R-:W-:Y:S02]  /*12a0*/  VIADD R23, R23, 0x10 ;  /* 0x0000001017177836 */ /* 0x000fe40000000000 */
[----:B------:R-:W-:Y:S01]  /*12b0*/  IMAD R21, R0, 0x10, R21 ;  /* 0x0000001000157824 */ /* 0x000fe200078e0215 */
[----:B------:R-:W-:Y:S06]  /*12c0*/  @P2 BRA `(.L_x_10) ;  /* 0xfffffffc00342947 */ /* 0x000fec000383ffff */
.L_x_8:
[----:B012---:R-:W-:Y:S05]  /*12d0*/  BSYNC.RECONVERGENT B0 ;  /* 0x0000000000007941 */ /* 0x007fea0003800200 */
.L_x_0:
[----:B------:R-:W-:Y:S02]  /*12e0*/  VIADD R5, R22, 0x10 ;  /* 0x0000001016057836 */ /* 0x000fe40000000000 */
[----:B------:R-:W-:-:S03]  /*12f0*/  VIADD R3, R31, 0x10 ;  /* 0x000000101f037836 */ /* 0x000fc60000000000 */
[----:B------:R-:W-:-:S04]  /*1300*/  ISETP.GT.AND P0, PT, R5, R0, PT ;  /* 0x000000000500720c */ /* 0x000fc80003f04270 */
[----:B------:R-:W-:-:S13]  /*1310*/  ISETP.GT.OR P0, PT, R3, R2, P0 ;  /* 0x000000020300720c */ /* 0x000fda0000704670 */
[----:B------:R-:W-:Y:S05]  /*1320*/  @P0 EXIT ;  /* 0x000000000000094d */ /* 0x000fea0003800000 */
[----:B------:R-:W0:Y:S01]  /*1330*/  S2R R4, SR_LANEID ;  /* 0x0000000000047919 */ /* 0x000e220000000000 */
[----:B------:R-:W1:Y:S01]  /*1340*/  LDCU.64 UR4, c[0x0][0x390] ;  /* 0x00007200ff0477ac */ /* 0x000e620008000a00 */
[----:B------:R-:W-:Y:S01]  /*1350*/  IMAD R31, R31, R0, RZ ;  /* 0x000000001f1f7224 */ /* 0x000fe200078e02ff */
[----:B------:R-:W-:-:S04]  /*1360*/  SHF.R.U32.HI R17, RZ, 0x1, R0 ;  /* 0x00000001ff117819 */ /* 0x000fc80000011600 */
[----:B------:R-:W-:Y:S02]  /*1370*/  SHF.R.S32.HI R3, RZ, 0x1f, R31 ;  /* 0x0000001fff037819 */ /* 0x000fe4000001141f */
[----:B------:R-:W-:-:S04]  /*1380*/  IADD3 R31, P0, PT, R22, R31, RZ ;  /* 0x0000001f161f7210 */ /* 0x000fc80007f1e0ff */
[----:B------:R-:W-:Y:S01]  /*1390*/  LEA.HI.X.SX32 R22, R22, R3, 0x1, P0 ;  /* 0x0000000316167211 */ /* 0x000fe200000f0eff */
[----:B------:R-:W-:Y:S01]  /*13a0*/  IMAD.MOV.U32 R3, RZ, RZ, RZ ;  /* 0x000000ffff037224 */ /* 0x000fe200078e00ff */
[----:B-1----:R-:W-:Y:S02]  /*13b0*/  LEA R7, P0, R31, UR4, 0x2 ;  /* 0x000000041f077c11 */ /* 0x002fe4000f8010ff */
[----:B0-----:R-:W-:Y:S02]  /*13c0*/  LOP3.LUT R2, R4, 0x3, RZ, 0xc0, !PT ;  /* 0x0000000304027812 */ /* 0x001fe400078ec0ff */
[----:B------:R-:W-:-:S05]  /*13d0*/  SHF.R.U32.HI R5, RZ, 0x2, R4 ;  /* 0x00000002ff057819 */ /* 0x000fca0000011604 */
[----:B------:R-:W-:Y:S01]  /*13e0*/  IMAD.WIDE.U32 R4, R5, R17, R2 ;  /* 0x0000001105047225 */ /* 0x000fe200078e0002 */
[----:B------:R-:W-:Y:S01]  /*13f0*/  LEA.HI.X R3, R31, UR5, R22, 0x2, P0 ;  /* 0x000000051f037c11 */ /* 0x000fe200080f1416 */
[----:B------:R-:W-:Y:S05]  /*1400*/  WARPSYNC.ALL ;  /* 0x0000000000007948 */ /* 0x000fea0003800000 */
[----:B------:R-:W-:-:S04]  /*1410*/  LEA R2, P0, R4, R7, 0x3 ;  /* 0x0000000704027211 */ /* 0x000fc800078018ff */
[----:B------:R-:W-:-:S03]  /*1420*/  LEA.HI.X R3, R4, R3, R5, 0x3, P0 ;  /* 0x0000000304037211 */ /* 0x000fc600000f1c05 */
[----:B------:R-:W-:Y:S02]  /*1430*/  IMAD.WIDE.U32 R4, R17, 0x40, R2 ;  /* 0x0000004011047825 */ /* 0x000fe400078e0002 */
[----:B------:R-:W-:Y:S04]  /*1440*/  STG.E.64 desc[UR6][R2.64], R8 ;  /* 0x0000000802007986 */ /* 0x000fe8000c101b06 */
[----:B------:R-:W-:Y:S04]  /*1450*/  STG.E.64 desc[UR6][R4.64], R10 ;  /* 0x0000000a04007986 */ /* 0x000fe8000c101b06 */
[----:B------:R-:W-:Y:S04]  /*1460*/  STG.E.64 desc[UR6][R2.64+0x20], R12 ;  /* 0x0000200c02007986 */ /* 0x000fe8000c101b06 */
[----:B------:R-:W-:Y:S01]  /*1470*/  STG.E.64 desc[UR6][R4.64+0x20], R14 ;  /* 0x0000200e04007986 */ /* 0x000fe2000c101b06 */
[----:B------:R-:W-:Y:S05]  /*1480*/  EXIT ;  /* 0x000000000000794d */ /* 0x000fea0003800000 */
.L_x_11:
[----:B------:R-:W-:-:S00]  /*1490*/  BRA `(.L_x_11) ;  /* 0xfffffffc00fc7947 */ /* 0x000fc0000383ffff */
[----:B------:R-:W-:-:S00]  /*14a0*/  NOP ;  /* 0x0000000000007918 */ /* 0x000fc00000000000 */
        /* <DEDUP_REMOVED lines=13> */
.L_x_12:


//--------------------- .nv.shared.reserved.0     --------------------------
	.section	.nv.shared.reserved.0,"aw",@nobits
	.weak		__nv_reservedSMEM_offset_0_alias
	.size		__nv_reservedSMEM_offset_0_alias, 0, 64
	.other		__nv_reservedSMEM_offset_0_alias,@"STO_CUDA_RESERVED_SHARED STV_DEFAULT"
__nv_reservedSMEM_offset_0_alias:
	.zero		0
	.zero		64


//--------------------- .nv.constant0._Z18matrixMultiplyWMMAPK6__halfS1_Pfiii --------------------------
	.section	.nv.constant0._Z18matrixMultiplyWMMAPK6__halfS1_Pfiii,"a",@progbits
	.sectionflags	@""
	.align	4
.nv.constant0._Z18matrixMultiplyWMMAPK6__halfS1_Pfiii:
	.zero		932


//--------------------- SYMBOLS --------------------------

	.type		.nv.reservedSmem.offset0,@object
	.size		.nv.reservedSmem.offset0,0x4
